	.headerflags	@"EF_CUDA_TEXMODE_UNIFIED EF_CUDA_64BIT_ADDRESS EF_CUDA_ACCELERATORS EF_CUDA_SM90 EF_CUDA_VIRTUAL_SM(EF_CUDA_SM90)"
	.elftype	@"ET_EXEC"


//--------------------- .nv.info                  --------------------------
	.section	.nv.info,"",@"SHT_CUDA_INFO"
	.align	4


	//----- nvinfo : EIATTR_REGCOUNT
	.align		4
        /*0000*/ 	.byte	0x04, 0x2f
        /*0002*/ 	.short	(.L_2 - .L_1)
	.align		4
.L_1:
        /*0004*/ 	.word	index@(triton_per_fused_native_group_norm_15)
        /*0008*/ 	.word	0x00000014


	//----- nvinfo : EIATTR_MIN_STACK_SIZE
	.align		4
.L_2:
        /*000c*/ 	.byte	0x04, 0x12
        /*000e*/ 	.short	(.L_4 - .L_3)
	.align		4
.L_3:
        /*0010*/ 	.word	index@(triton_per_fused_native_group_norm_15)
        /*0014*/ 	.word	0x00000000


	//----- nvinfo : EIATTR_FRAME_SIZE
	.align		4
.L_4:
        /*0018*/ 	.byte	0x04, 0x11
        /*001a*/ 	.short	(.L_6 - .L_5)
	.align		4
.L_5:
        /*001c*/ 	.word	index@(triton_per_fused_native_group_norm_15)
        /*0020*/ 	.word	0x00000000


	//----- nvinfo : EIATTR_MIN_STACK_SIZE
	.align		4
.L_6:
        /*0024*/ 	.byte	0x04, 0x12
        /*0026*/ 	.short	(.L_8 - .L_7)
	.align		4
.L_7:
        /*0028*/ 	.word	index@(triton_per_fused_native_group_norm_15)
        /*002c*/ 	.word	0x00000000
.L_8:


//--------------------- .nv.info.triton_per_fused_native_group_norm_15 --------------------------
	.section	.nv.info.triton_per_fused_native_group_norm_15,"",@"SHT_CUDA_INFO"
	.sectionflags	@""
	.align	4


	//----- nvinfo : EIATTR_CUDA_API_VERSION
	.align		4
        /*0000*/ 	.byte	0x04, 0x37
        /*0002*/ 	.short	(.L_10 - .L_9)
.L_9:
        /*0004*/ 	.word	0x0000007c


	//----- nvinfo : EIATTR_KPARAM_INFO
	.align		4
.L_10:
        /*0008*/ 	.byte	0x04, 0x17
        /*000a*/ 	.short	(.L_12 - .L_11)
.L_11:
        /*000c*/ 	.word	0x00000000
        /*0010*/ 	.short	0x0007
        /*0012*/ 	.short	0x0034
        /*0014*/ 	.byte	0x00, 0xf0, 0x11, 0x00


	//----- nvinfo : EIATTR_KPARAM_INFO
	.align		4
.L_12:
        /*0018*/ 	.byte	0x04, 0x17
        /*001a*/ 	.short	(.L_14 - .L_13)
.L_13:
        /*001c*/ 	.word	0x00000000
        /*0020*/ 	.short	0x0006
        /*0022*/ 	.short	0x0030
        /*0024*/ 	.byte	0x00, 0xf0, 0x11, 0x00


	//----- nvinfo : EIATTR_KPARAM_INFO
	.align		4
.L_14:
        /*0028*/ 	.byte	0x04, 0x17
        /*002a*/ 	.short	(.L_16 - .L_15)
.L_15:
        /*002c*/ 	.word	0x00000000
        /*0030*/ 	.short	0x0005
        /*0032*/ 	.short	0x0028
        /*0034*/ 	.byte	0x00, 0xf4, 0x21, 0x00


	//----- nvinfo : EIATTR_KPARAM_INFO
	.align		4
.L_16:
        /*0038*/ 	.byte	0x04, 0x17
        /*003a*/ 	.short	(.L_18 - .L_17)
.L_17:
        /*003c*/ 	.word	0x00000000
        /*0040*/ 	.short	0x0004
        /*0042*/ 	.short	0x0020
        /*0044*/ 	.byte	0x00, 0xf4, 0x21, 0x00


	//----- nvinfo : EIATTR_KPARAM_INFO
	.align		4
.L_18:
        /*0048*/ 	.byte	0x04, 0x17
        /*004a*/ 	.short	(.L_20 - .L_19)
.L_19:
        /*004c*/ 	.word	0x00000000
        /*0050*/ 	.short	0x0003
        /*0052*/ 	.short	0x0018
        /*0054*/ 	.byte	0x00, 0xf4, 0x21, 0x00


	//----- nvinfo : EIATTR_KPARAM_INFO
	.align		4
.L_20:
        /*0058*/ 	.byte	0x04, 0x17
        /*005a*/ 	.short	(.L_22 - .L_21)
.L_21:
        /*005c*/ 	.word	0x00000000
        /*0060*/ 	.short	0x0002
        /*0062*/ 	.short	0x0010
        /*0064*/ 	.byte	0x00, 0xf4, 0x21, 0x00


	//----- nvinfo : EIATTR_KPARAM_INFO
	.align		4
.L_22:
        /*0068*/ 	.byte	0x04, 0x17
        /*006a*/ 	.short	(.L_24 - .L_23)
.L_23:
        /*006c*/ 	.word	0x00000000
        /*0070*/ 	.short	0x0001
        /*0072*/ 	.short	0x0008
        /*0074*/ 	.byte	0x00, 0xf4, 0x21, 0x00


	//----- nvinfo : EIATTR_KPARAM_INFO
	.align		4
.L_24:
        /*0078*/ 	.byte	0x04, 0x17
        /*007a*/ 	.short	(.L_26 - .L_25)
.L_25:
        /*007c*/ 	.word	0x00000000
        /*0080*/ 	.short	0x0000
        /*0082*/ 	.short	0x0000
        /*0084*/ 	.byte	0x00, 0xf4, 0x21, 0x00


	//----- nvinfo : EIATTR_SPARSE_MMA_MASK
	.align		4
.L_26:
        /*0088*/ 	.byte	0x03, 0x50
        /*008a*/ 	.short	0x0000


	//----- nvinfo : EIATTR_MAXREG_COUNT
	.align		4
        /*008c*/ 	.byte	0x03, 0x1b
        /*008e*/ 	.short	0x00ff


	//----- nvinfo : EIATTR_COOP_GROUP_MASK_REGIDS
	.align		4
        /*0090*/ 	.byte	0x04, 0x29
        /*0092*/ 	.short	(.L_28 - .L_27)


	//   ....[0]....
.L_27:
        /*0094*/ 	.word	0xffffffff


	//   ....[1]....
        /*0098*/ 	.word	0xffffffff


	//   ....[2]....
        /*009c*/ 	.word	0xffffffff


	//   ....[3]....
        /*00a0*/ 	.word	0xffffffff


	//   ....[4]....
        /*00a4*/ 	.word	0xffffffff


	//   ....[5]....
        /*00a8*/ 	.word	0xffffffff


	//   ....[6]....
        /*00ac*/ 	.word	0xffffffff


	//   ....[7]....
        /*00b0*/ 	.word	0xffffffff


	//   ....[8]....
        /*00b4*/ 	.word	0xffffffff


	//----- nvinfo : EIATTR_COOP_GROUP_INSTR_OFFSETS
	.align		4
.L_28:
        /*00b8*/ 	.byte	0x04, 0x28
        /*00ba*/ 	.short	(.L_30 - .L_29)


	//   ....[0]....
.L_29:
        /*00bc*/ 	.word	0x000001c0


	//   ....[1]....
        /*00c0*/ 	.word	0x000001f0


	//   ....[2]....
        /*00c4*/ 	.word	0x00000240


	//   ....[3]....
        /*00c8*/ 	.word	0x000002a0


	//   ....[4]....
        /*00cc*/ 	.word	0x00000360


	//   ....[5]....
        /*00d0*/ 	.word	0x000003e0


	//   ....[6]....
        /*00d4*/ 	.word	0x00000410


	//   ....[7]....
        /*00d8*/ 	.word	0x00000510


	//   ....[8]....
        /*00dc*/ 	.word	0x00000570


	//----- nvinfo : EIATTR_EXIT_INSTR_OFFSETS
	.align		4
.L_30:
        /*00e0*/ 	.byte	0x04, 0x1c
        /*00e2*/ 	.short	(.L_32 - .L_31)


	//   ....[0]....
.L_31:
        /*00e4*/ 	.word	0x00000750


	//   ....[1]....
        /*00e8*/ 	.word	0x000007a0


	//----- nvinfo : EIATTR_REQNTID
	.align		4
.L_32:
        /*00ec*/ 	.byte	0x04, 0x10
        /*00ee*/ 	.short	(.L_34 - .L_33)
.L_33:
        /*00f0*/ 	.word	0x00000040
        /*00f4*/ 	.word	0x00000001
        /*00f8*/ 	.word	0x00000001


	//----- nvinfo : EIATTR_CBANK_PARAM_SIZE
	.align		4
.L_34:
        /*00fc*/ 	.byte	0x03, 0x19
        /*00fe*/ 	.short	0x0038


	//----- nvinfo : EIATTR_PARAM_CBANK
	.align		4
        /*0100*/ 	.byte	0x04, 0x0a
        /*0102*/ 	.short	(.L_36 - .L_35)
	.align		4
.L_35:
        /*0104*/ 	.word	index@(.nv.constant0.triton_per_fused_native_group_norm_15)
        /*0108*/ 	.short	0x0210
        /*010a*/ 	.short	0x0038


	//----- nvinfo : EIATTR_SW_WAR
	.align		4
.L_36:
        /*010c*/ 	.byte	0x04, 0x36
        /*010e*/ 	.short	(.L_38 - .L_37)
.L_37:
        /*0110*/ 	.word	0x00000008
.L_38:


//--------------------- .nv.callgraph             --------------------------
	.section	.nv.callgraph,"",@"SHT_CUDA_CALLGRAPH"
	.align	4
	.sectionentsize	8
	.align		4
        /*0000*/ 	.word	0x00000000
	.align		4
        /*0004*/ 	.word	0xffffffff
	.align		4
        /*0008*/ 	.word	0x00000000
	.align		4
        /*000c*/ 	.word	0xfffffffe
	.align		4
        /*0010*/ 	.word	0x00000000
	.align		4
        /*0014*/ 	.word	0xfffffffd
	.align		4
        /*0018*/ 	.word	0x00000000
	.align		4
        /*001c*/ 	.word	0xfffffffc


//--------------------- .nv.constant4             --------------------------
	.section	.nv.constant4,"a",@progbits
	.align	8
	.align		8
.nv.constant4:
        /*0000*/ 	.dword	_$_str


//--------------------- .text.triton_per_fused_native_group_norm_15 --------------------------
	.section	.text.triton_per_fused_native_group_norm_15,"ax",@progbits
	.sectionflags	@"SHF_BARRIERS=1"
	.align	128
        .global         triton_per_fused_native_group_norm_15
        .type           triton_per_fused_native_group_norm_15,@function
        .size           triton_per_fused_native_group_norm_15,(.L_x_1 - triton_per_fused_native_group_norm_15)
        .other          triton_per_fused_native_group_norm_15,@"STO_CUDA_ENTRY STV_DEFAULT"
triton_per_fused_native_group_norm_15:
.text.triton_per_fused_native_group_norm_15:
[----:B------:R-:W0:Y:S02]  /*0000*/  LDC R1, c[0x0][0x28] ;  /* 0x00000a00ff017b82 */ /* 0x000e240000000800 */
[----:B------:R-:W1:Y:S01]  /*0010*/  S2R R0, SR_TID.X ;  /* 0x0000000000007919 */ /* 0x000e620000002100 */
[----:B------:R-:W2:Y:S01]  /*0020*/  LDC.64 R10, c[0x0][0x220] ;  /* 0x00008800ff0a7b82 */ /* 0x000ea20000000a00 */
[----:B------:R-:W-:Y:S01]  /*0030*/  HFMA2.MMA R14, -RZ, RZ, 0, 0 ;  /* 0x00000000ff0e7435 */ /* 0x000fe200000001ff */
[----:B------:R-:W-:Y:S01]  /*0040*/  ULDC.64 UR6, c[0x0][0x208] ;  /* 0x0000820000067ab9 */ /* 0x000fe20000000a00 */
[----:B------:R-:W3:Y:S05]  /*0050*/  S2R R3, SR_CTAID.X ;  /* 0x0000000000037919 */ /* 0x000eea0000002500 */
[----:B------:R-:W4:Y:S08]  /*0060*/  LDC.64 R6, c[0x0][0x210] ;  /* 0x00008400ff067b82 */ /* 0x000f300000000a00 */
[----:B------:R-:W5:Y:S01]  /*0070*/  LDC.64 R8, c[0x0][0x218] ;  /* 0x00008600ff087b82 */ /* 0x000f620000000a00 */
[----:B-1----:R-:W-:-:S02]  /*0080*/  SHF.R.U32.HI R4, RZ, 0x3, R0 ;  /* 0x00000003ff047819 */ /* 0x002fc40000011600 */
[----:B------:R-:W-:Y:S02]  /*0090*/  LOP3.LUT R2, R0, 0x7, RZ, 0xc0, !PT ;  /* 0x0000000700027812 */ /* 0x000fe400078ec0ff */
[----:B---3--:R-:W-:Y:S02]  /*00a0*/  SHF.L.U32 R3, R3, 0x3, RZ ;  /* 0x0000000303037819 */ /* 0x008fe400000006ff */
[----:B------:R-:W-:-:S04]  /*00b0*/  SGXT.U32 R4, R4, 0x3 ;  /* 0x000000030404781a */ /* 0x000fc80000000000 */
[----:B------:R-:W-:-:S04]  /*00c0*/  LOP3.LUT R5, R3, R4, RZ, 0xfc, !PT ;  /* 0x0000000403057212 */ /* 0x000fc800078efcff */
[C---:B------:R-:W-:Y:S02]  /*00d0*/  ISETP.GE.AND P1, PT, R5.reuse, 0x20, PT ;  /* 0x000000200500780c */ /* 0x040fe40003f26270 */
[----:B------:R-:W-:-:S05]  /*00e0*/  LEA R5, R5, R2, 0x3 ;  /* 0x0000000205057211 */ /* 0x000fca00078e18ff */
[----:B--2---:R-:W-:-:S06]  /*00f0*/  IMAD.WIDE R10, R5, 0x4, R10 ;  /* 0x00000004050a7825 */ /* 0x004fcc00078e020a */
[----:B------:R-:W2:Y:S01]  /*0100*/  @!P1 LDG.E R14, desc[UR6][R10.64] ;  /* 0x000000060a0e9981 */ /* 0x000ea2000c1e1900 */
[----:B------:R-:W-:Y:S01]  /*0110*/  CS2R R12, SRZ ;  /* 0x00000000000c7805 */ /* 0x000fe2000001ff00 */
[----:B----4-:R-:W-:-:S05]  /*0120*/  IMAD.WIDE R6, R5, 0x4, R6 ;  /* 0x0000000405067825 */ /* 0x010fca00078e0206 */
[----:B------:R-:W3:Y:S01]  /*0130*/  @!P1 LDG.E R12, desc[UR6][R6.64] ;  /* 0x00000006060c9981 */ /* 0x000ee2000c1e1900 */
[----:B-----5:R-:W-:-:S05]  /*0140*/  IMAD.WIDE R8, R5, 0x4, R8 ;  /* 0x0000000405087825 */ /* 0x020fca00078e0208 */
[----:B------:R-:W4:Y:S01]  /*0150*/  @!P1 LDG.E R13, desc[UR6][R8.64] ;  /* 0x00000006080d9981 */ /* 0x000f22000c1e1900 */
[----:B------:R-:W1:Y:S01]  /*0160*/  S2UR UR5, SR_CgaCtaId ;  /* 0x00000000000579c3 */ /* 0x000e620000008800 */
[----:B------:R-:W-:Y:S02]  /*0170*/  UMOV UR4, 0x400 ;  /* 0x0000040000047882 */ /* 0x000fe40000000000 */
[----:B-1----:R-:W-:Y:S01]  /*0180*/  UPRMT UR4, UR5, 0x654, UR4 ;  /* 0x0000065405047896 */ /* 0x002fe20008000004 */
[----:B--2---:R-:W-:-:S04]  /*0190*/  SEL R14, R14, RZ, !P1 ;  /* 0x000000ff0e0e7207 */ /* 0x004fc80004800000 */
[----:B------:R-:W-:Y:S02]  /*01a0*/  FSEL R14, R14, RZ, !P1 ;  /* 0x000000ff0e0e7208 */ /* 0x000fe40004800000 */
[----:B---3--:R-:W-:-:S03]  /*01b0*/  SEL R10, R12, RZ, !P1 ;  /* 0x000000ff0c0a7207 */ /* 0x008fc60004800000 */
[----:B------:R-:W1:Y:S01]  /*01c0*/  SHFL.BFLY PT, R11, R14, 0x4, 0x1f ;  /* 0x0c801f000e0b7f89 */ /* 0x000e6200000e0000 */
[----:B------:R-:W-:Y:S02]  /*01d0*/  FSEL R10, R10, RZ, !P1 ;  /* 0x000000ff0a0a7208 */ /* 0x000fe40004800000 */
[----:B----4-:R-:W-:-:S03]  /*01e0*/  SEL R9, R13, RZ, !P1 ;  /* 0x000000ff0d097207 */ /* 0x010fc60004800000 */
[----:B------:R-:W2:Y:S01]  /*01f0*/  SHFL.BFLY PT, R7, R10, 0x4, 0x1f ;  /* 0x0c801f000a077f89 */ /* 0x000ea200000e0000 */
[----:B------:R-:W-:Y:S01]  /*0200*/  FSEL R9, R9, RZ, !P1 ;  /* 0x000000ff09097208 */ /* 0x000fe20004800000 */
[----:B-1----:R-:W-:-:S04]  /*0210*/  FADD R5, R14, R11 ;  /* 0x0000000b0e057221 */ /* 0x002fc80000000000 */
[C---:B------:R-:W-:Y:S01]  /*0220*/  FMUL R12, R5.reuse, 0.25 ;  /* 0x3e800000050c7820 */ /* 0x040fe20000400000 */
[C---:B------:R-:W-:Y:S01]  /*0230*/  FSETP.GEU.AND P2, PT, |R5|.reuse, 1.175494350822287508e-38, PT ;  /* 0x008000000500780b */ /* 0x040fe20003f4e200 */
[----:B------:R-:W1:Y:S01]  /*0240*/  SHFL.BFLY PT, R6, R5, 0x2, 0x1f ;  /* 0x0c401f0005067f89 */ /* 0x000e6200000e0000 */
[C---:B------:R-:W-:Y:S01]  /*0250*/  FSETP.GT.AND P0, PT, |R5|.reuse, 8.50705917302346158658e+37, PT ;  /* 0x7e8000000500780b */ /* 0x040fe20003f04200 */
[----:B--2---:R-:W-:Y:S01]  /*0260*/  FADD R13, -R10, R7 ;  /* 0x000000070a0d7221 */ /* 0x004fe20000000100 */
[----:B------:R-:W-:Y:S02]  /*0270*/  FSETP.NEU.AND P1, PT, R5, RZ, PT ;  /* 0x000000ff0500720b */ /* 0x000fe40003f2d000 */
[----:B------:R-:W-:Y:S01]  /*0280*/  FSEL R15, R12, R5, P0 ;  /* 0x000000050c0f7208 */ /* 0x000fe20000000000 */
[----:B------:R-:W-:Y:S01]  /*0290*/  FMUL R17, R13, R13 ;  /* 0x0000000d0d117220 */ /* 0x000fe20000400000 */
[----:B------:R-:W2:Y:S03]  /*02a0*/  SHFL.BFLY PT, R12, R9, 0x4, 0x1f ;  /* 0x0c801f00090c7f89 */ /* 0x000ea600000e0000 */
[----:B------:R-:W-:-:S02]  /*02b0*/  FMUL R17, R14, R17 ;  /* 0x000000110e117220 */ /* 0x000fc40000400000 */
[----:B------:R-:W-:Y:S02]  /*02c0*/  @!P2 FMUL R15, R15, 16777216 ;  /* 0x4b8000000f0fa820 */ /* 0x000fe40000400000 */
[----:B------:R-:W-:Y:S02]  /*02d0*/  @P0 FMUL R11, R11, 0.25 ;  /* 0x3e8000000b0b0820 */ /* 0x000fe40000400000 */
[----:B------:R3:W4:Y:S02]  /*02e0*/  MUFU.RCP R8, R15 ;  /* 0x0000000f00087308 */ /* 0x0007240000001000 */
[----:B------:R-:W-:Y:S01]  /*02f0*/  @!P2 FMUL R11, R11, 16777216 ;  /* 0x4b8000000b0ba820 */ /* 0x000fe20000400000 */
[----:B-1----:R-:W-:Y:S01]  /*0300*/  FADD R7, R5, R6 ;  /* 0x0000000605077221 */ /* 0x002fe20000000000 */
[----:B---3--:R-:W-:-:S03]  /*0310*/  MOV R15, 0x37800000 ;  /* 0x37800000000f7802 */ /* 0x008fc60000000f00 */
[C---:B------:R-:W-:Y:S01]  /*0320*/  FMUL R16, R7.reuse, 0.25 ;  /* 0x3e80000007107820 */ /* 0x040fe20000400000 */
[C---:B------:R-:W-:Y:S01]  /*0330*/  FSETP.GEU.AND P2, PT, |R7|.reuse, 1.175494350822287508e-38, PT ;  /* 0x008000000700780b */ /* 0x040fe20003f4e200 */
[----:B----4-:R-:W-:Y:S01]  /*0340*/  FMUL R11, R8, R11 ;  /* 0x0000000b080b7220 */ /* 0x010fe20000400000 */
[----:B------:R-:W-:Y:S01]  /*0350*/  FSETP.GT.AND P0, PT, |R7|, 8.50705917302346158658e+37, PT ;  /* 0x7e8000000700780b */ /* 0x000fe20003f04200 */
[----:B------:R-:W1:Y:S01]  /*0360*/  SHFL.BFLY PT, R8, R7, 0x1, 0x1f ;  /* 0x0c201f0007087f89 */ /* 0x000e6200000e0000 */
[----:B--2---:R-:W-:Y:S02]  /*0370*/  FADD R12, R9, R12 ;  /* 0x0000000c090c7221 */ /* 0x004fe40000000000 */
[----:B------:R-:W-:Y:S02]  /*0380*/  FSEL R11, R11, RZ, P1 ;  /* 0x000000ff0b0b7208 */ /* 0x000fe40000800000 */
[----:B------:R-:W-:-:S03]  /*0390*/  FSEL R16, R16, R7, P0 ;  /* 0x0000000710107208 */ /* 0x000fc60000000000 */
[----:B------:R-:W-:Y:S01]  /*03a0*/  FFMA R10, R13, R11, R10 ;  /* 0x0000000b0d0a7223 */ /* 0x000fe2000000000a */
[----:B------:R-:W-:Y:S01]  /*03b0*/  FFMA R12, R11, R17, R12 ;  /* 0x000000110b0c7223 */ /* 0x000fe2000000000c */
[----:B------:R-:W-:Y:S02]  /*03c0*/  @!P2 FMUL R16, R16, 16777216 ;  /* 0x4b8000001010a820 */ /* 0x000fe40000400000 */
[----:B------:R-:W-:Y:S01]  /*03d0*/  @P0 FMUL R6, R6, 0.25 ;  /* 0x3e80000006060820 */ /* 0x000fe20000400000 */
[----:B------:R-:W2:Y:S01]  /*03e0*/  SHFL.BFLY PT, R9, R10, 0x2, 0x1f ;  /* 0x0c401f000a097f89 */ /* 0x000ea200000e0000 */
[----:B------:R-:W3:Y:S02]  /*03f0*/  MUFU.RCP R13, R16 ;  /* 0x00000010000d7308 */ /* 0x000ee40000001000 */
[----:B------:R-:W-:Y:S01]  /*0400*/  @!P2 FMUL R6, R6, 16777216 ;  /* 0x4b8000000606a820 */ /* 0x000fe20000400000 */
[----:B------:R-:W4:Y:S01]  /*0410*/  SHFL.BFLY PT, R11, R12, 0x2, 0x1f ;  /* 0x0c401f000c0b7f89 */ /* 0x000f2200000e0000 */
[C---:B------:R-:W-:Y:S01]  /*0420*/  FSETP.NEU.AND P2, PT, R7.reuse, RZ, PT ;  /* 0x000000ff0700720b */ /* 0x040fe20003f4d000 */
[----:B-1----:R-:W-:-:S05]  /*0430*/  FADD R14, R7, R8 ;  /* 0x00000008070e7221 */ /* 0x002fca0000000000 */
[C---:B------:R-:W-:Y:S01]  /*0440*/  FSETP.GT.AND P1, PT, |R14|.reuse, 8.50705917302346158658e+37, PT ;  /* 0x7e8000000e00780b */ /* 0x040fe20003f24200 */
[----:B---3--:R-:W-:Y:S01]  /*0450*/  FMUL R13, R13, R6 ;  /* 0x000000060d0d7220 */ /* 0x008fe20000400000 */
[----:B------:R-:W-:-:S04]  /*0460*/  FSETP.GEU.AND P0, PT, |R14|, 1.175494350822287508e-38, PT ;  /* 0x008000000e00780b */ /* 0x000fc80003f0e200 */
[----:B------:R-:W-:Y:S01]  /*0470*/  FSEL R13, R13, RZ, P2 ;  /* 0x000000ff0d0d7208 */ /* 0x000fe20001000000 */
[----:B--2---:R-:W-:Y:S01]  /*0480*/  FADD R9, -R10, R9 ;  /* 0x000000090a097221 */ /* 0x004fe20000000100 */
[----:B------:R-:W-:Y:S01]  /*0490*/  FSETP.NEU.AND P2, PT, R14, RZ, PT ;  /* 0x000000ff0e00720b */ /* 0x000fe20003f4d000 */
[----:B----4-:R-:W-:Y:S02]  /*04a0*/  FADD R6, R12, R11 ;  /* 0x0000000b0c067221 */ /* 0x010fe40000000000 */
[C---:B------:R-:W-:Y:S01]  /*04b0*/  FMUL R12, R9.reuse, R9 ;  /* 0x00000009090c7220 */ /* 0x040fe20000400000 */
[----:B------:R-:W-:Y:S01]  /*04c0*/  FFMA R9, R9, R13, R10 ;  /* 0x0000000d09097223 */ /* 0x000fe2000000000a */
[----:B------:R-:W-:Y:S01]  /*04d0*/  @P1 FMUL R14, R14, 0.25 ;  /* 0x3e8000000e0e1820 */ /* 0x000fe20000400000 */
[----:B------:R-:W-:Y:S01]  /*04e0*/  @P1 FMUL R8, R8, 0.25 ;  /* 0x3e80000008081820 */ /* 0x000fe20000400000 */
[----:B------:R-:W-:Y:S02]  /*04f0*/  FMUL R12, R5, R12 ;  /* 0x0000000c050c7220 */ /* 0x000fe40000400000 */
[----:B------:R-:W-:Y:S01]  /*0500*/  @!P0 FMUL R14, R14, 16777216 ;  /* 0x4b8000000e0e8820 */ /* 0x000fe20000400000 */
[----:B------:R-:W1:Y:S01]  /*0510*/  SHFL.BFLY PT, R10, R9, 0x1, 0x1f ;  /* 0x0c201f00090a7f89 */ /* 0x000e6200000e0000 */
[----:B------:R-:W-:Y:S01]  /*0520*/  @!P0 FMUL R8, R8, 16777216 ;  /* 0x4b80000008088820 */ /* 0x000fe20000400000 */
[----:B------:R-:W-:Y:S01]  /*0530*/  FFMA R6, R13, R12, R6 ;  /* 0x0000000c0d067223 */ /* 0x000fe20000000006 */
[----:B------:R-:W2:Y:S01]  /*0540*/  MUFU.RCP R11, R14 ;  /* 0x0000000e000b7308 */ /* 0x000ea20000001000 */
[----:B------:R-:W-:-:S02]  /*0550*/  LEA R13, R4, UR4, 0x2 ;  /* 0x00000004040d7c11 */ /* 0x000fc4000f8e10ff */
[----:B------:R-:W-:Y:S01]  /*0560*/  LOP3.LUT P0, RZ, R0, 0x38, RZ, 0xc0, !PT ;  /* 0x0000003800ff7812 */ /* 0x000fe2000780c0ff */
[----:B------:R-:W3:Y:S01]  /*0570*/  SHFL.BFLY PT, R5, R6, 0x1, 0x1f ;  /* 0x0c201f0006057f89 */ /* 0x000ee200000e0000 */
[----:B--2---:R-:W-:-:S05]  /*0580*/  FMUL R11, R11, R8 ;  /* 0x000000080b0b7220 */ /* 0x004fca0000400000 */
[----:B------:R-:W-:Y:S01]  /*0590*/  FSEL R11, R11, RZ, P2 ;  /* 0x000000ff0b0b7208 */ /* 0x000fe20001000000 */
[----:B-1----:R-:W-:-:S04]  /*05a0*/  FADD R10, -R9, R10 ;  /* 0x0000000a090a7221 */ /* 0x002fc80000000100 */
[C---:B------:R-:W-:Y:S01]  /*05b0*/  FFMA R9, R10.reuse, R11, R9 ;  /* 0x0000000b0a097223 */ /* 0x040fe20000000009 */
[----:B------:R-:W-:Y:S01]  /*05c0*/  FMUL R12, R10, R10 ;  /* 0x0000000a0a0c7220 */ /* 0x000fe20000400000 */
[----:B------:R-:W-:Y:S01]  /*05d0*/  LEA R10, R2, UR4, 0x2 ;  /* 0x00000004020a7c11 */ /* 0x000fe2000f8e10ff */
[----:B---3--:R-:W-:Y:S02]  /*05e0*/  FADD R8, R6, R5 ;  /* 0x0000000506087221 */ /* 0x008fe40000000000 */
[----:B------:R-:W-:Y:S01]  /*05f0*/  STS [R13], R9 ;  /* 0x000000090d007388 */ /* 0x000fe20000000800 */
[----:B------:R-:W-:Y:S01]  /*0600*/  FMUL R12, R7, R12 ;  /* 0x0000000c070c7220 */ /* 0x000fe20000400000 */
[----:B------:R-:W1:Y:S03]  /*0610*/  LDC.64 R4, c[0x0][0x238] ;  /* 0x00008e00ff047b82 */ /* 0x000e660000000a00 */
[----:B------:R-:W-:-:S05]  /*0620*/  FFMA R8, R11, R12, R8 ;  /* 0x0000000c0b087223 */ /* 0x000fca0000000008 */
[----:B------:R-:W-:Y:S08]  /*0630*/  BAR.SYNC.DEFER_BLOCKING 0x0 ;  /* 0x0000000000007b1d */ /* 0x000ff00000010000 */
[----:B------:R-:W2:Y:S01]  /*0640*/  LDC.64 R6, c[0x0][0x228] ;  /* 0x00008a00ff067b82 */ /* 0x000ea20000000a00 */
[----:B------:R-:W-:Y:S07]  /*0650*/  LDS R11, [R10] ;  /* 0x000000000a0b7984 */ /* 0x000fee0000000800 */
[----:B------:R-:W-:Y:S06]  /*0660*/  BAR.SYNC.DEFER_BLOCKING 0x0 ;  /* 0x0000000000007b1d */ /* 0x000fec0000010000 */
[----:B------:R-:W-:Y:S02]  /*0670*/  STS [R13], R8 ;  /* 0x000000080d007388 */ /* 0x000fe40000000800 */
[----:B------:R-:W-:Y:S06]  /*0680*/  BAR.SYNC.DEFER_BLOCKING 0x0 ;  /* 0x0000000000007b1d */ /* 0x000fec0000010000 */
[----:B------:R-:W3:Y:S02]  /*0690*/  LDS R2, [R10] ;  /* 0x000000000a027984 */ /* 0x000ee40000000800 */
[----:B------:R-:W-:Y:S06]  /*06a0*/  BAR.SYNC.DEFER_BLOCKING 0x0 ;  /* 0x0000000000007b1d */ /* 0x000fec0000010000 */
[----:B------:R4:W-:Y:S01]  /*06b0*/  STS [R13], R8 ;  /* 0x000000080d007388 */ /* 0x0009e20000000800 */
[----:B---3--:R-:W-:Y:S01]  /*06c0*/  FFMA R12, R2, R15, 9.9999997473787516356e-06 ;  /* 0x3727c5ac020c7423 */ /* 0x008fe2000000000f */
[----:B------:R-:W-:-:S03]  /*06d0*/  LOP3.LUT R15, R3, 0x7, R0, 0xf8, !PT ;  /* 0x00000007030f7812 */ /* 0x000fc600078ef800 */
[----:B------:R-:W3:Y:S01]  /*06e0*/  MUFU.RSQ R9, R12 ;  /* 0x0000000c00097308 */ /* 0x000ee20000001400 */
[----:B------:R-:W-:Y:S01]  /*06f0*/  BAR.SYNC.DEFER_BLOCKING 0x0 ;  /* 0x0000000000007b1d */ /* 0x000fe20000010000 */
[C---:B------:R-:W-:Y:S01]  /*0700*/  ISETP.LT.AND P0, PT, R15.reuse, 0x20, !P0 ;  /* 0x000000200f00780c */ /* 0x040fe20004701270 */
[----:B-1----:R-:W-:-:S04]  /*0710*/  IMAD.WIDE R2, R15, 0x4, R4 ;  /* 0x000000040f027825 */ /* 0x002fc800078e0204 */
[----:B--2---:R-:W-:-:S08]  /*0720*/  IMAD.WIDE R4, R15, 0x4, R6 ;  /* 0x000000040f047825 */ /* 0x004fd000078e0206 */
[----:B---3--:R4:W-:Y:S04]  /*0730*/  @P0 STG.E desc[UR6][R2.64], R9 ;  /* 0x0000000902000986 */ /* 0x0089e8000c101906 */
[----:B------:R4:W-:Y:S01]  /*0740*/  @P0 STG.E desc[UR6][R4.64], R11 ;  /* 0x0000000b04000986 */ /* 0x0009e2000c101906 */
[----:B------:R-:W-:Y:S05]  /*0750*/  @!P0 EXIT ;  /* 0x000000000000894d */ /* 0x000fea0003800000 */
[----:B----4-:R-:W0:Y:S01]  /*0760*/  LDS R5, [R10] ;  /* 0x000000000a057984 */ /* 0x010e220000000800 */
[----:B------:R-:W1:Y:S02]  /*0770*/  LDC.64 R2, c[0x0][0x230] ;  /* 0x00008c00ff027b82 */ /* 0x000e640000000a00 */
[----:B-1----:R-:W-:-:S05]  /*0780*/  IMAD.WIDE R2, R15, 0x4, R2 ;  /* 0x000000040f027825 */ /* 0x002fca00078e0202 */
[----:B0-----:R-:W-:Y:S01]  /*0790*/  STG.E desc[UR6][R2.64], R5 ;  /* 0x0000000502007986 */ /* 0x001fe2000c101906 */
[----:B------:R-:W-:Y:S05]  /*07a0*/  EXIT ;  /* 0x000000000000794d */ /* 0x000fea0003800000 */
.L_x_0:
[----:B------:R-:W-:-:S00]  /*07b0*/  BRA `(.L_x_0) ;  /* 0xfffffffc00fc7947 */ /* 0x000fc0000383ffff */
[----:B------:R-:W-:-:S00]  /*07c0*/  NOP ;  /* 0x0000000000007918 */ /* 0x000fc00000000000 */
        /* <DEDUP_REMOVED lines=11> */
.L_x_1:


//--------------------- .nv.global.init           --------------------------
	.section	.nv.global.init,"aw",@progbits
.nv.global.init:
	.type		_$_str,@object
	.size		_$_str,(.L_0 - _$_str)
_$_str:
        /*0000*/ 	.byte	0x5f, 0x5f, 0x43, 0x55, 0x44, 0x41, 0x5f, 0x46, 0x54, 0x5a, 0x00
.L_0:


//--------------------- .nv.shared.triton_per_fused_native_group_norm_15 --------------------------
	.section	.nv.shared.triton_per_fused_native_group_norm_15,"aw",@nobits
	.sectionflags	@""
	.align	16
	.zero		1024


//--------------------- .nv.constant0.triton_per_fused_native_group_norm_15 --------------------------
	.section	.nv.constant0.triton_per_fused_native_group_norm_15,"a",@progbits
	.sectionflags	@""
	.align	4
.nv.constant0.triton_per_fused_native_group_norm_15:
	.zero		584
